//
// Generated by NVIDIA NVVM Compiler
//
// Compiler Build ID: CL-36424714
// Cuda compilation tools, release 13.0, V13.0.88
// Based on NVVM 20.0.0
//

.version 9.0
.target sm_100
.address_size 64

	// .globl	_Z23vector_reduction_kernelPhjPy

.visible .entry _Z23vector_reduction_kernelPhjPy(
	.param .u64 .ptr .align 1 _Z23vector_reduction_kernelPhjPy_param_0,
	.param .u32 _Z23vector_reduction_kernelPhjPy_param_1,
	.param .u64 .ptr .align 1 _Z23vector_reduction_kernelPhjPy_param_2
)
{
	.reg .pred 	%p<2>;
	.reg .b32 	%r<6>;
	.reg .b64 	%rd<9>;

	ld.param.u64 	%rd1, [_Z23vector_reduction_kernelPhjPy_param_0];
	ld.param.u32 	%r2, [_Z23vector_reduction_kernelPhjPy_param_1];
	ld.param.u64 	%rd2, [_Z23vector_reduction_kernelPhjPy_param_2];
	mov.u32 	%r3, %ctaid.x;
	mov.u32 	%r4, %ntid.x;
	mov.u32 	%r5, %tid.x;
	mad.lo.s32 	%r1, %r3, %r4, %r5;
	setp.ge.u32 	%p1, %r1, %r2;
	@%p1 bra 	$L__BB0_2;
	cvta.to.global.u64 	%rd3, %rd1;
	cvta.to.global.u64 	%rd4, %rd2;
	cvt.u64.u32 	%rd5, %r1;
	add.s64 	%rd6, %rd3, %rd5;
	ld.global.u8 	%rd7, [%rd6];
	atom.global.add.u64 	%rd8, [%rd4], %rd7;
$L__BB0_2:
	ret;

}


// ===== COMPILED SASS (sm_100) =====

	.target	sm_100

	.elftype	@"ET_EXEC"


//--------------------- .note.nv.tkinfo           --------------------------
	.section	.note.nv.tkinfo,"",@"SHT_NOTE"
	.sectionflags	@"SHF_NOTE_NV_TKINFO"
	.tkinfo
        /*0018*/ 	.word	0x00000002
        /*0030*/ 	.string	""
        /*0030*/ 	.string	"ptxas"
        /*0030*/ 	.string	"Cuda compilation tools, release 13.0, V13.0.88"
        /*0030*/ 	.string	"Build cuda_13.0.r13.0/compiler.36424714_0"
        /*0030*/ 	.string	"-arch sm_100 -m 64 "



//--------------------- .note.nv.cuinfo           --------------------------
	.section	.note.nv.cuinfo,"",@"SHT_NOTE"
	.sectionflags	@"SHF_NOTE_NV_CUINFO"
        /*0018*/ 	.short	0x0002
        /*001a*/ 	.short	0x0064
        /*001c*/ 	.short	0x0082
	.zero		2


//--------------------- .nv.info                  --------------------------
	.section	.nv.info,"",@"SHT_CUDA_INFO"
	.align	4


	//----- nvinfo : EIATTR_REGCOUNT
	.align		4
        /*0000*/ 	.byte	0x04, 0x2f
        /*0002*/ 	.short	(.L_1 - .L_0)
	.align		4
.L_0:
        /*0004*/ 	.word	index@(_Z23vector_reduction_kernelPhjPy)
        /*0008*/ 	.word	0x00000008


	//----- nvinfo : EIATTR_FRAME_SIZE
	.align		4
.L_1:
        /*000c*/ 	.byte	0x04, 0x11
        /*000e*/ 	.short	(.L_3 - .L_2)
	.align		4
.L_2:
        /*0010*/ 	.word	index@(_Z23vector_reduction_kernelPhjPy)
        /*0014*/ 	.word	0x00000000


	//----- nvinfo : EIATTR_MIN_STACK_SIZE
	.align		4
.L_3:
        /*0018*/ 	.byte	0x04, 0x12
        /*001a*/ 	.short	(.L_5 - .L_4)
	.align		4
.L_4:
        /*001c*/ 	.word	index@(_Z23vector_reduction_kernelPhjPy)
        /*0020*/ 	.word	0x00000000
.L_5:


//--------------------- .nv.compat                --------------------------
	.section	.nv.compat,"",@"SHT_CUDA_COMPAT_INFO"
	.align	4
        /*0000*/ 	.byte	0x02, 0x09, 0x00, 0x00, 0x02, 0x02, 0x01, 0x00, 0x02, 0x05, 0x05, 0x00, 0x03, 0x07, 0x01, 0x01
        /*0010*/ 	.byte	0x02, 0x03, 0x00, 0x00, 0x02, 0x06, 0x01, 0x00, 0x04, 0x0b, 0x08, 0x00, 0x09, 0x00, 0x00, 0x00
        /*0020*/ 	.byte	0x00, 0x00, 0x00, 0x00


//--------------------- .nv.info._Z23vector_reduction_kernelPhjPy --------------------------
	.section	.nv.info._Z23vector_reduction_kernelPhjPy,"",@"SHT_CUDA_INFO"
	.sectionflags	@""
	.align	4


	//----- nvinfo : EIATTR_CUDA_API_VERSION
	.align		4
        /*0000*/ 	.byte	0x04, 0x37
        /*0002*/ 	.short	(.L_7 - .L_6)
.L_6:
        /*0004*/ 	.word	0x00000082


	//----- nvinfo : EIATTR_KPARAM_INFO
	.align		4
.L_7:
        /*0008*/ 	.byte	0x04, 0x17
        /*000a*/ 	.short	(.L_9 - .L_8)
.L_8:
        /*000c*/ 	.word	0x00000000
        /*0010*/ 	.short	0x0002
        /*0012*/ 	.short	0x0010
        /*0014*/ 	.byte	0x00, 0xf5, 0x21, 0x00


	//----- nvinfo : EIATTR_KPARAM_INFO
	.align		4
.L_9:
        /*0018*/ 	.byte	0x04, 0x17
        /*001a*/ 	.short	(.L_11 - .L_10)
.L_10:
        /*001c*/ 	.word	0x00000000
        /*0020*/ 	.short	0x0001
        /*0022*/ 	.short	0x0008
        /*0024*/ 	.byte	0x00, 0xf0, 0x11, 0x00


	//----- nvinfo : EIATTR_KPARAM_INFO
	.align		4
.L_11:
        /*0028*/ 	.byte	0x04, 0x17
        /*002a*/ 	.short	(.L_13 - .L_12)
.L_12:
        /*002c*/ 	.word	0x00000000
        /*0030*/ 	.short	0x0000
        /*0032*/ 	.short	0x0000
        /*0034*/ 	.byte	0x00, 0xf5, 0x21, 0x00


	//----- nvinfo : EIATTR_SPARSE_MMA_MASK
	.align		4
.L_13:
        /*0038*/ 	.byte	0x03, 0x50
        /*003a*/ 	.short	0x0000


	//----- nvinfo : EIATTR_MAXREG_COUNT
	.align		4
        /*003c*/ 	.byte	0x03, 0x1b
        /*003e*/ 	.short	0x00ff


	//----- nvinfo : EIATTR_MERCURY_ISA_VERSION
	.align		4
        /*0040*/ 	.byte	0x03, 0x5f
        /*0042*/ 	.short	0x0101


	//----- nvinfo : EIATTR_VRC_CTA_INIT_COUNT
	.align		4
        /*0044*/ 	.byte	0x02, 0x4a
	.zero		1
	.zero		1


	//----- nvinfo : EIATTR_EXIT_INSTR_OFFSETS
	.align		4
        /*0048*/ 	.byte	0x04, 0x1c
        /*004a*/ 	.short	(.L_15 - .L_14)


	//   ....[0]....
.L_14:
        /*004c*/ 	.word	0x00000070


	//   ....[1]....
        /*0050*/ 	.word	0x00000100


	//----- nvinfo : EIATTR_CBANK_PARAM_SIZE
	.align		4
.L_15:
        /*0054*/ 	.byte	0x03, 0x19
        /*0056*/ 	.short	0x0018


	//----- nvinfo : EIATTR_PARAM_CBANK
	.align		4
        /*0058*/ 	.byte	0x04, 0x0a
        /*005a*/ 	.short	(.L_17 - .L_16)
	.align		4
.L_16:
        /*005c*/ 	.word	index@(.nv.constant0._Z23vector_reduction_kernelPhjPy)
        /*0060*/ 	.short	0x0380
        /*0062*/ 	.short	0x0018


	//----- nvinfo : EIATTR_SW_WAR
	.align		4
.L_17:
        /*0064*/ 	.byte	0x04, 0x36
        /*0066*/ 	.short	(.L_19 - .L_18)
.L_18:
        /*0068*/ 	.word	0x00000008
.L_19:


//--------------------- .nv.callgraph             --------------------------
	.section	.nv.callgraph,"",@"SHT_CUDA_CALLGRAPH"
	.align	4
	.sectionentsize	8
	.align		4
        /*0000*/ 	.word	0x00000000
	.align		4
        /*0004*/ 	.word	0xffffffff
	.align		4
        /*0008*/ 	.word	0x00000000
	.align		4
        /*000c*/ 	.word	0xfffffffe
	.align		4
        /*0010*/ 	.word	0x00000000
	.align		4
        /*0014*/ 	.word	0xfffffffd
	.align		4
        /*0018*/ 	.word	0x00000000
	.align		4
        /*001c*/ 	.word	0xfffffffc


//--------------------- .text._Z23vector_reduction_kernelPhjPy --------------------------
	.section	.text._Z23vector_reduction_kernelPhjPy,"ax",@progbits
	.align	128
        .global         _Z23vector_reduction_kernelPhjPy
        .type           _Z23vector_reduction_kernelPhjPy,@function
        .size           _Z23vector_reduction_kernelPhjPy,(.L_x_1 - _Z23vector_reduction_kernelPhjPy)
        .other          _Z23vector_reduction_kernelPhjPy,@"STO_CUDA_ENTRY STV_DEFAULT"
_Z23vector_reduction_kernelPhjPy:
.text._Z23vector_reduction_kernelPhjPy:
[----:B------:R-:W-:Y:S01]  /*0000*/  LDC R1, c[0x0][0x37c] ;  /* 0x0000df00ff017b82 */ /* 0x000fe20000000800 */
[----:B------:R-:W0:Y:S07]  /*0010*/  S2R R3, SR_TID.X ;  /* 0x0000000000037919 */ /* 0x000e2e0000002100 */
[----:B------:R-:W0:Y:S01]  /*0020*/  S2UR UR4, SR_CTAID.X ;  /* 0x00000000000479c3 */ /* 0x000e220000002500 */
[----:B------:R-:W1:Y:S07]  /*0030*/  LDCU UR5, c[0x0][0x388] ;  /* 0x00007100ff0577ac */ /* 0x000e6e0008000800 */
[----:B------:R-:W0:Y:S02]  /*0040*/  LDC R2, c[0x0][0x360] ;  /* 0x0000d800ff027b82 */ /* 0x000e240000000800 */
[----:B0-----:R-:W-:-:S05]  /*0050*/  IMAD R2, R2, UR4, R3 ;  /* 0x0000000402027c24 */ /* 0x001fca000f8e0203 */
[----:B-1----:R-:W-:-:S13]  /*0060*/  ISETP.GE.U32.AND P0, PT, R2, UR5, PT ;  /* 0x0000000502007c0c */ /* 0x002fda000bf06070 */
[----:B------:R-:W-:Y:S05]  /*0070*/  @P0 EXIT ;  /* 0x000000000000094d */ /* 0x000fea0003800000 */
[----:B------:R-:W0:Y:S01]  /*0080*/  LDCU.64 UR6, c[0x0][0x380] ;  /* 0x00007000ff0677ac */ /* 0x000e220008000a00 */
[----:B------:R-:W1:Y:S01]  /*0090*/  LDCU.64 UR4, c[0x0][0x358] ;  /* 0x00006b00ff0477ac */ /* 0x000e620008000a00 */
[----:B0-----:R-:W-:-:S05]  /*00a0*/  IADD3 R2, P0, PT, R2, UR6, RZ ;  /* 0x0000000602027c10 */ /* 0x001fca000ff1e0ff */
[----:B------:R-:W-:-:S05]  /*00b0*/  IMAD.X R3, RZ, RZ, UR7, P0 ;  /* 0x00000007ff037e24 */ /* 0x000fca00080e06ff */
[----:B-1----:R0:W2:Y:S01]  /*00c0*/  LDG.E.U8 R2, desc[UR4][R2.64] ;  /* 0x0000000402027981 */ /* 0x0020a2000c1e1100 */
[----:B------:R-:W2:Y:S01]  /*00d0*/  LDC.64 R4, c[0x0][0x390] ;  /* 0x0000e400ff047b82 */ /* 0x000ea20000000a00 */
[----:B0-----:R-:W-:-:S05]  /*00e0*/  HFMA2 R3, -RZ, RZ, 0, 0 ;  /* 0x00000000ff037431 */ /* 0x001fca00000001ff */
[----:B--2---:R-:W-:Y:S01]  /*00f0*/  REDG.E.ADD.64.STRONG.GPU desc[UR4][R4.64], R2 ;  /* 0x000000020400798e */ /* 0x004fe2000c12e504 */
[----:B------:R-:W-:Y:S05]  /*0100*/  EXIT ;  /* 0x000000000000794d */ /* 0x000fea0003800000 */
.L_x_0:
[----:B------:R-:W-:-:S00]  /*0110*/  BRA `(.L_x_0) ;  /* 0xfffffffc00fc7947 */ /* 0x000fc0000383ffff */
[----:B------:R-:W-:-:S00]  /*0120*/  NOP ;  /* 0x0000000000007918 */ /* 0x000fc00000000000 */
        /* <DEDUP_REMOVED lines=13> */
.L_x_1:


//--------------------- .nv.shared.reserved.0     --------------------------
	.section	.nv.shared.reserved.0,"aw",@nobits
	.weak		__nv_reservedSMEM_offset_0_alias
	.size		__nv_reservedSMEM_offset_0_alias, 0, 64
	.other		__nv_reservedSMEM_offset_0_alias,@"STO_CUDA_RESERVED_SHARED STV_DEFAULT"
__nv_reservedSMEM_offset_0_alias:
	.zero		0
	.zero		64


//--------------------- .nv.constant0._Z23vector_reduction_kernelPhjPy --------------------------
	.section	.nv.constant0._Z23vector_reduction_kernelPhjPy,"a",@progbits
	.sectionflags	@""
	.align	4
.nv.constant0._Z23vector_reduction_kernelPhjPy:
	.zero		920


//--------------------- SYMBOLS --------------------------

	.type		.nv.reservedSmem.offset0,@object
	.size		.nv.reservedSmem.offset0,0x4
